	.headerflags	@"EF_CUDA_TEXMODE_UNIFIED EF_CUDA_64BIT_ADDRESS EF_CUDA_SM86 EF_CUDA_VIRTUAL_SM(EF_CUDA_SM86)"
	.elftype	@"ET_EXEC"


//--------------------- .nv.info                  --------------------------
	.section	.nv.info,"",@"SHT_CUDA_INFO"
	.align	4


	//----- nvinfo : EIATTR_REGCOUNT
	.align		4
        /*0000*/ 	.byte	0x04, 0x2f
        /*0002*/ 	.short	(.L_5 - .L_4)
	.align		4
.L_4:
        /*0004*/ 	.word	index@(triton_red_fused_add_embedding_mean_mul_pow_rsqrt_0)
        /*0008*/ 	.word	0x00000024


	//----- nvinfo : EIATTR_FRAME_SIZE
	.align		4
.L_5:
        /*000c*/ 	.byte	0x04, 0x11
        /*000e*/ 	.short	(.L_7 - .L_6)
	.align		4
.L_6:
        /*0010*/ 	.word	index@(triton_red_fused_add_embedding_mean_mul_pow_rsqrt_0)
        /*0014*/ 	.word	0x00000000


	//----- nvinfo : EIATTR_MIN_STACK_SIZE
	.align		4
.L_7:
        /*0018*/ 	.byte	0x04, 0x12
        /*001a*/ 	.short	(.L_9 - .L_8)
	.align		4
.L_8:
        /*001c*/ 	.word	index@(triton_red_fused_add_embedding_mean_mul_pow_rsqrt_0)
        /*0020*/ 	.word	0x00000000
.L_9:


//--------------------- .nv.info.triton_red_fused_add_embedding_mean_mul_pow_rsqrt_0 --------------------------
	.section	.nv.info.triton_red_fused_add_embedding_mean_mul_pow_rsqrt_0,"",@"SHT_CUDA_INFO"
	.sectionflags	@""
	.align	4


	//----- nvinfo : EIATTR_CUDA_API_VERSION
	.align		4
        /*0000*/ 	.byte	0x04, 0x37
        /*0002*/ 	.short	(.L_11 - .L_10)
.L_10:
        /*0004*/ 	.word	0x00000080


	//----- nvinfo : EIATTR_SW2861232_WAR
	.align		4
.L_11:
        /*0008*/ 	.byte	0x01, 0x35
	.zero		2


	//----- nvinfo : EIATTR_PARAM_CBANK
	.align		4
        /*000c*/ 	.byte	0x04, 0x0a
        /*000e*/ 	.short	(.L_13 - .L_12)
	.align		4
.L_12:
        /*0010*/ 	.word	index@(.nv.constant0.triton_red_fused_add_embedding_mean_mul_pow_rsqrt_0)
        /*0014*/ 	.short	0x0160
        /*0016*/ 	.short	0x0030


	//----- nvinfo : EIATTR_CBANK_PARAM_SIZE
	.align		4
.L_13:
        /*0018*/ 	.byte	0x03, 0x19
        /*001a*/ 	.short	0x0030


	//----- nvinfo : EIATTR_KPARAM_INFO
	.align		4
        /*001c*/ 	.byte	0x04, 0x17
        /*001e*/ 	.short	(.L_15 - .L_14)
.L_14:
        /*0020*/ 	.word	0x00000000
        /*0024*/ 	.short	0x0006
        /*0026*/ 	.short	0x0028
        /*0028*/ 	.byte	0x00, 0xf4, 0x21, 0x00


	//----- nvinfo : EIATTR_KPARAM_INFO
	.align		4
.L_15:
        /*002c*/ 	.byte	0x04, 0x17
        /*002e*/ 	.short	(.L_17 - .L_16)
.L_16:
        /*0030*/ 	.word	0x00000000
        /*0034*/ 	.short	0x0005
        /*0036*/ 	.short	0x0024
        /*0038*/ 	.byte	0x00, 0xf0, 0x11, 0x00


	//----- nvinfo : EIATTR_KPARAM_INFO
	.align		4
.L_17:
        /*003c*/ 	.byte	0x04, 0x17
        /*003e*/ 	.short	(.L_19 - .L_18)
.L_18:
        /*0040*/ 	.word	0x00000000
        /*0044*/ 	.short	0x0004
        /*0046*/ 	.short	0x0020
        /*0048*/ 	.byte	0x00, 0xf0, 0x11, 0x00


	//----- nvinfo : EIATTR_KPARAM_INFO
	.align		4
.L_19:
        /*004c*/ 	.byte	0x04, 0x17
        /*004e*/ 	.short	(.L_21 - .L_20)
.L_20:
        /*0050*/ 	.word	0x00000000
        /*0054*/ 	.short	0x0003
        /*0056*/ 	.short	0x0018
        /*0058*/ 	.byte	0x00, 0xf4, 0x21, 0x00


	//----- nvinfo : EIATTR_KPARAM_INFO
	.align		4
.L_21:
        /*005c*/ 	.byte	0x04, 0x17
        /*005e*/ 	.short	(.L_23 - .L_22)
.L_22:
        /*0060*/ 	.word	0x00000000
        /*0064*/ 	.short	0x0002
        /*0066*/ 	.short	0x0010
        /*0068*/ 	.byte	0x00, 0xf4, 0x21, 0x00


	//----- nvinfo : EIATTR_KPARAM_INFO
	.align		4
.L_23:
        /*006c*/ 	.byte	0x04, 0x17
        /*006e*/ 	.short	(.L_25 - .L_24)
.L_24:
        /*0070*/ 	.word	0x00000000
        /*0074*/ 	.short	0x0001
        /*0076*/ 	.short	0x0008
        /*0078*/ 	.byte	0x00, 0xf4, 0x21, 0x00


	//----- nvinfo : EIATTR_KPARAM_INFO
	.align		4
.L_25:
        /*007c*/ 	.byte	0x04, 0x17
        /*007e*/ 	.short	(.L_27 - .L_26)
.L_26:
        /*0080*/ 	.word	0x00000000
        /*0084*/ 	.short	0x0000
        /*0086*/ 	.short	0x0000
        /*0088*/ 	.byte	0x00, 0xf4, 0x21, 0x00


	//----- nvinfo : EIATTR_MAXREG_COUNT
	.align		4
.L_27:
        /*008c*/ 	.byte	0x03, 0x1b
        /*008e*/ 	.short	0x0080


	//----- nvinfo : EIATTR_EXTERNS
	.align		4
        /*0090*/ 	.byte	0x04, 0x0f
        /*0092*/ 	.short	(.L_29 - .L_28)


	//   ....[0]....
	.align		4
.L_28:
        /*0094*/ 	.word	index@(__assertfail)


	//----- nvinfo : EIATTR_COOP_GROUP_MASK_REGIDS
	.align		4
.L_29:
        /*0098*/ 	.byte	0x04, 0x29
        /*009a*/ 	.short	(.L_31 - .L_30)


	//   ....[0]....
.L_30:
        /*009c*/ 	.word	0xffffffff


	//   ....[1]....
        /*00a0*/ 	.word	0xffffffff


	//   ....[2]....
        /*00a4*/ 	.word	0xffffffff


	//   ....[3]....
        /*00a8*/ 	.word	0xffffffff


	//   ....[4]....
        /*00ac*/ 	.word	0xffffffff


	//   ....[5]....
        /*00b0*/ 	.word	0xffffffff


	//   ....[6]....
        /*00b4*/ 	.word	0xffffffff


	//   ....[7]....
        /*00b8*/ 	.word	0xffffffff


	//   ....[8]....
        /*00bc*/ 	.word	0xffffffff


	//   ....[9]....
        /*00c0*/ 	.word	0xffffffff


	//   ....[10]....
        /*00c4*/ 	.word	0xffffffff


	//   ....[11]....
        /*00c8*/ 	.word	0xffffffff


	//----- nvinfo : EIATTR_COOP_GROUP_INSTR_OFFSETS
	.align		4
.L_31:
        /*00cc*/ 	.byte	0x04, 0x28
        /*00ce*/ 	.short	(.L_33 - .L_32)


	//   ....[0]....
.L_32:
        /*00d0*/ 	.word	0x00000de0


	//   ....[1]....
        /*00d4*/ 	.word	0x00000df0


	//   ....[2]....
        /*00d8*/ 	.word	0x00000e30


	//   ....[3]....
        /*00dc*/ 	.word	0x00000e40


	//   ....[4]....
        /*00e0*/ 	.word	0x00000e70


	//   ....[5]....
        /*00e4*/ 	.word	0x00000e80


	//   ....[6]....
        /*00e8*/ 	.word	0x00000ec0


	//   ....[7]....
        /*00ec*/ 	.word	0x00000ef0


	//   ....[8]....
        /*00f0*/ 	.word	0x00000f40


	//   ....[9]....
        /*00f4*/ 	.word	0x00000f60


	//   ....[10]....
        /*00f8*/ 	.word	0x00000ff0


	//   ....[11]....
        /*00fc*/ 	.word	0x00001010


	//----- nvinfo : EIATTR_SYSCALL_OFFSETS
	.align		4
.L_33:
        /*0100*/ 	.byte	0x04, 0x46
        /*0102*/ 	.short	(.L_35 - .L_34)


	//   ....[0]....
.L_34:
        /*0104*/ 	.word	0x00000ad0


	//----- nvinfo : EIATTR_EXIT_INSTR_OFFSETS
	.align		4
.L_35:
        /*0108*/ 	.byte	0x04, 0x1c
        /*010a*/ 	.short	(.L_37 - .L_36)


	//   ....[0]....
.L_36:
        /*010c*/ 	.word	0x00001360


	//   ....[1]....
        /*0110*/ 	.word	0x00001380


	//----- nvinfo : EIATTR_REQNTID
	.align		4
.L_37:
        /*0114*/ 	.byte	0x04, 0x10
        /*0116*/ 	.short	(.L_39 - .L_38)
.L_38:
        /*0118*/ 	.word	0x00000200
        /*011c*/ 	.word	0x00000001
        /*0120*/ 	.word	0x00000001


	//----- nvinfo : EIATTR_CRS_STACK_SIZE
	.align		4
.L_39:
        /*0124*/ 	.byte	0x04, 0x1e
        /*0126*/ 	.short	(.L_41 - .L_40)
.L_40:
        /*0128*/ 	.word	0x00000000
.L_41:


//--------------------- .nv.callgraph             --------------------------
	.section	.nv.callgraph,"",@"SHT_CUDA_CALLGRAPH"
	.align	4
	.sectionentsize	8
	.align		4
        /*0000*/ 	.word	0x00000000
	.align		4
        /*0004*/ 	.word	0xffffffff
	.align		4
        /*0008*/ 	.word	index@(triton_red_fused_add_embedding_mean_mul_pow_rsqrt_0)
	.align		4
        /*000c*/ 	.word	index@(__assertfail)
	.align		4
        /*0010*/ 	.word	0x00000000
	.align		4
        /*0014*/ 	.word	0xfffffffe
	.align		4
        /*0018*/ 	.word	0x00000000
	.align		4
        /*001c*/ 	.word	0xfffffffd
	.align		4
        /*0020*/ 	.word	0x00000000
	.align		4
        /*0024*/ 	.word	0xfffffffc


//--------------------- .nv.rel.action            --------------------------
	.section	.nv.rel.action,"",@"SHT_CUDA_RELOCINFO"
	.align	8
	.sectionentsize	8
        /*0000*/ 	.byte	0x73, 0x00, 0x00, 0x00, 0x00, 0x00, 0x00, 0x00, 0x00, 0x00, 0x00, 0x11, 0x25, 0x00, 0x05, 0x36


//--------------------- .nv.constant4             --------------------------
	.section	.nv.constant4,"a",@progbits
	.align	8
	.align		8
.nv.constant4:
        /*0000*/ 	.dword	__assertfail
	.align		8
        /*0008*/ 	.dword	assertFunc_0
	.align		8
        /*0010*/ 	.dword	assertFile_0
	.align		8
        /*0018*/ 	.dword	assertMessage_0
	.align		8
        /*0020*/ 	.dword	_$_str


//--------------------- .nv.constant0.triton_red_fused_add_embedding_mean_mul_pow_rsqrt_0 --------------------------
	.section	.nv.constant0.triton_red_fused_add_embedding_mean_mul_pow_rsqrt_0,"a",@progbits
	.sectionflags	@""
	.align	4
.nv.constant0.triton_red_fused_add_embedding_mean_mul_pow_rsqrt_0:
	.zero		400


//--------------------- .text.triton_red_fused_add_embedding_mean_mul_pow_rsqrt_0 --------------------------
	.section	.text.triton_red_fused_add_embedding_mean_mul_pow_rsqrt_0,"ax",@progbits
	.sectionflags	@"SHF_BARRIERS=1"
	.sectioninfo	@"SHI_REGISTERS=36"
	.align	128
        .global         triton_red_fused_add_embedding_mean_mul_pow_rsqrt_0
        .type           triton_red_fused_add_embedding_mean_mul_pow_rsqrt_0,@function
        .size           triton_red_fused_add_embedding_mean_mul_pow_rsqrt_0,(.L_x_2 - triton_red_fused_add_embedding_mean_mul_pow_rsqrt_0)
        .other          triton_red_fused_add_embedding_mean_mul_pow_rsqrt_0,@"STO_CUDA_ENTRY STV_DEFAULT"
triton_red_fused_add_embedding_mean_mul_pow_rsqrt_0:
.text.triton_red_fused_add_embedding_mean_mul_pow_rsqrt_0:
[----:B------:R-:W-:Y:S02]  /*0000*/  MOV R1, c[0x0][0x28] ;  /* 0x00000a0000017a02 */ /* 0x000fe40000000f00 */
[----:B------:R-:W0:Y:S01]  /*0010*/  S2UR UR20, SR_CTAID.X ;  /* 0x00000000001479c3 */ /* 0x000e220000002500 */
[----:B------:R-:W-:Y:S02]  /*0020*/  UMOV UR6, 0x8 ;  /* 0x0000000800067882 */ /* 0x000fe40000000000 */
[----:B------:R-:W-:Y:S02]  /*0030*/  ULDC.64 UR4, c[0x0][0x160] ;  /* 0x0000580000047ab9 */ /* 0x000fe40000000a00 */
[----:B0-----:R-:W-:-:S04]  /*0040*/  USHF.L.U32 UR20, UR20, 0x3, URZ ;  /* 0x0000000314147899 */ /* 0x001fc8000800063f */
[----:B------:R-:W-:Y:S02]  /*0050*/  UISETP.GE.AND UP0, UPT, UR20, 0x40, UPT ;  /* 0x000000401400788c */ /* 0x000fe4000bf06270 */
[----:B------:R-:W-:-:S04]  /*0060*/  UIMAD.WIDE UR4, UR20, UR6, UR4 ;  /* 0x00000006140472a5 */ /* 0x000fc8000f8e0204 */
[----:B------:R-:W-:Y:S02]  /*0070*/  PLOP3.LUT P2, PT, PT, PT, UP0, 0x80, 0x0 ;  /* 0x000000000000781c */ /* 0x000fe40003f4f008 */
[----:B------:R-:W-:Y:S01]  /*0080*/  IMAD.U32 R4, RZ, RZ, UR4 ;  /* 0x00000004ff047e24 */ /* 0x000fe2000f8e00ff */
[----:B------:R-:W-:Y:S01]  /*0090*/  MOV R5, UR5 ;  /* 0x0000000500057c02 */ /* 0x000fe20008000f00 */
[----:B------:R-:W-:Y:S01]  /*00a0*/  IMAD.U32 R8, RZ, RZ, UR4 ;  /* 0x00000004ff087e24 */ /* 0x000fe2000f8e00ff */
[----:B------:R-:W-:Y:S01]  /*00b0*/  @!UP0 UMOV UR6, 0x0 ;  /* 0x0000000000068882 */ /* 0x000fe20000000000 */
[----:B------:R-:W-:Y:S01]  /*00c0*/  MOV R9, UR5 ;  /* 0x0000000500097c02 */ /* 0x000fe20008000f00 */
[----:B------:R-:W-:Y:S01]  /*00d0*/  @!UP0 UMOV UR7, 0x14f00000 ;  /* 0x14f0000000078882 */ /* 0x000fe20000000000 */
[----:B------:R-:W-:Y:S01]  /*00e0*/  IMAD.U32 R20, RZ, RZ, UR4 ;  /* 0x00000004ff147e24 */ /* 0x000fe2000f8e00ff */
[----:B------:R-:W-:-:S04]  /*00f0*/  MOV R21, UR5 ;  /* 0x0000000500157c02 */ /* 0x000fc80008000f00 */
[----:B------:R-:W2:Y:S01]  /*0100*/  @!P2 LDG.E.EL.128 R4, desc[UR6][R4.64+0x10] ;  /* 0x000010060404a981 */ /* 0x000ea2200c2e1d00 */
[----:B------:R-:W-:Y:S01]  /*0110*/  IMAD.U32 R24, RZ, RZ, UR4 ;  /* 0x00000004ff187e24 */ /* 0x000fe2000f8e00ff */
[----:B------:R-:W-:Y:S02]  /*0120*/  MOV R25, UR5 ;  /* 0x0000000500197c02 */ /* 0x000fe40008000f00 */
[----:B------:R-:W3:Y:S01]  /*0130*/  @!P2 LDG.E.EL.128 R8, desc[UR6][R8.64] ;  /* 0x000000060808a981 */ /* 0x000ee2200c2e1d00 */
[----:B------:R-:W-:Y:S02]  /*0140*/  @!UP0 UMOV UR4, 0x0 ;  /* 0x0000000000048882 */ /* 0x000fe40000000000 */
[----:B------:R-:W-:Y:S01]  /*0150*/  @!UP0 UMOV UR5, 0x14f00000 ;  /* 0x14f0000000058882 */ /* 0x000fe20000000000 */
[----:B------:R-:W4:Y:S04]  /*0160*/  @!P2 LDG.E.EL.128 R20, desc[UR6][R20.64+0x20] ;  /* 0x000020061414a981 */ /* 0x000f28200c2e1d00 */
[----:B------:R-:W3:Y:S04]  /*0170*/  @!P2 LDG.E.EL.128 R24, desc[UR4][R24.64+0x30] ;  /* 0x000030041818a981 */ /* 0x000ee8200c2e1d00 */
[----:B------:R-:W0:Y:S01]  /*0180*/  S2R R19, SR_TID.X ;  /* 0x0000000000137919 */ /* 0x000e220000002100 */
[----:B------:R-:W-:Y:S01]  /*0190*/  IMAD.MOV.U32 R13, RZ, RZ, 0x8 ;  /* 0x00000008ff0d7424 */ /* 0x000fe200078e00ff */
[----:B------:R-:W-:Y:S01]  /*01a0*/  CS2R R16, SRZ ;  /* 0x0000000000107805 */ /* 0x000fe2000001ff00 */
[----:B------:R-:W-:Y:S01]  /*01b0*/  CS2R R14, SRZ ;  /* 0x00000000000e7805 */ /* 0x000fe2000001ff00 */
[----:B0-----:R-:W-:-:S02]  /*01c0*/  SHF.R.U32.HI R3, RZ, 0x7, R19 ;  /* 0x00000007ff037819 */ /* 0x001fc40000011613 */
[----:B------:R-:W-:Y:S02]  /*01d0*/  LEA.HI R18, R19, 0x4, RZ, 0x19 ;  /* 0x0000000413127811 */ /* 0x000fe400078fc8ff */
[----:B------:R-:W-:Y:S02]  /*01e0*/  SGXT.U32 R3, R3, 0x2 ;  /* 0x000000020303781a */ /* 0x000fe40000000000 */
[----:B------:R-:W-:Y:S02]  /*01f0*/  IADD3 R2, R18, UR20, RZ ;  /* 0x0000001412027c10 */ /* 0x000fe4000fffe0ff */
[----:B------:R-:W-:Y:S02]  /*0200*/  LOP3.LUT R0, R3, UR20, RZ, 0xfc, !PT ;  /* 0x0000001403007c12 */ /* 0x000fe4000f8efcff */
[----:B------:R-:W-:Y:S01]  /*0210*/  ISETP.GE.AND P0, PT, R2, 0x40, PT ;  /* 0x000000400200780c */ /* 0x000fe20003f06270 */
[----:B------:R-:W-:Y:S01]  /*0220*/  UMOV UR16, URZ ;  /* 0x0000003f00107c82 */ /* 0x000fe20008000000 */
[----:B------:R-:W-:Y:S01]  /*0230*/  ISETP.GE.AND P1, PT, R0, 0x40, PT ;  /* 0x000000400000780c */ /* 0x000fe20003f26270 */
[----:B------:R-:W-:Y:S01]  /*0240*/  UMOV UR17, URZ ;  /* 0x0000003f00117c82 */ /* 0x000fe20008000000 */
[----:B------:R-:W-:Y:S01]  /*0250*/  IMAD.WIDE R28, R2, R13, c[0x0][0x160] ;  /* 0x00005800021c7625 */ /* 0x000fe200078e020d */
[----:B------:R-:W-:-:S02]  /*0260*/  UMOV UR18, URZ ;  /* 0x0000003f00127c82 */ /* 0x000fc40008000000 */
[----:B------:R-:W-:Y:S01]  /*0270*/  UMOV UR19, URZ ;  /* 0x0000003f00137c82 */ /* 0x000fe20008000000 */
[----:B------:R-:W-:-:S05]  /*0280*/  IMAD.WIDE R12, R0, R13, c[0x0][0x160] ;  /* 0x00005800000c7625 */ /* 0x000fca00078e020d */
[----:B------:R-:W-:Y:S01]  /*0290*/  @!P0 IMAD.MOV.U32 R32, RZ, RZ, 0x0 ;  /* 0x00000000ff208424 */ /* 0x000fe200078e00ff */
[----:B------:R-:W-:Y:S01]  /*02a0*/  @!P0 MOV R33, 0x14f00000 ;  /* 0x14f0000000218802 */ /* 0x000fe20000000f00 */
[----:B------:R-:W-:Y:S01]  /*02b0*/  @!P1 IMAD.MOV.U32 R30, RZ, RZ, 0x0 ;  /* 0x00000000ff1e9424 */ /* 0x000fe200078e00ff */
[----:B------:R-:W-:Y:S01]  /*02c0*/  @!P1 MOV R31, 0x14f00000 ;  /* 0x14f00000001f9802 */ /* 0x000fe20000000f00 */
[----:B------:R-:W0:Y:S08]  /*02d0*/  @!P0 R2UR UR6, R32 ;  /* 0x00000000200683c2 */ /* 0x000e3000000e0000 */
[----:B------:R-:W0:Y:S08]  /*02e0*/  @!P0 R2UR UR7, R33 ;  /* 0x00000000210783c2 */ /* 0x000e3000000e0000 */
[----:B------:R-:W1:Y:S08]  /*02f0*/  @!P1 R2UR UR4, R30 ;  /* 0x000000001e0493c2 */ /* 0x000e7000000e0000 */
[----:B------:R-:W1:Y:S01]  /*0300*/  @!P1 R2UR UR5, R31 ;  /* 0x000000001f0593c2 */ /* 0x000e6200000e0000 */
[----:B------:R-:W-:-:S02]  /*0310*/  UMOV UR14, URZ ;  /* 0x0000003f000e7c82 */ /* 0x000fc40008000000 */
[----:B------:R-:W-:Y:S02]  /*0320*/  UMOV UR12, URZ ;  /* 0x0000003f000c7c82 */ /* 0x000fe40008000000 */
[----:B------:R-:W-:Y:S02]  /*0330*/  UMOV UR15, URZ ;  /* 0x0000003f000f7c82 */ /* 0x000fe40008000000 */
[----:B------:R-:W-:Y:S01]  /*0340*/  UMOV UR10, URZ ;  /* 0x0000003f000a7c82 */ /* 0x000fe20008000000 */
[----:B0-----:R0:W5:Y:S01]  /*0350*/  @!P0 LDG.E.EL.64 R16, desc[UR6][R28.64] ;  /* 0x000000061c108981 */ /* 0x001162200c2e1b00 */
[----:B------:R-:W-:Y:S02]  /*0360*/  UMOV UR8, URZ ;  /* 0x0000003f00087c82 */ /* 0x000fe40008000000 */
[----:B------:R-:W-:Y:S02]  /*0370*/  UMOV UR13, URZ ;  /* 0x0000003f000d7c82 */ /* 0x000fe40008000000 */
[----:B------:R-:W-:-:S02]  /*0380*/  UMOV UR6, URZ ;  /* 0x0000003f00067c82 */ /* 0x000fc40008000000 */
[----:B------:R-:W-:Y:S02]  /*0390*/  UMOV UR11, URZ ;  /* 0x0000003f000b7c82 */ /* 0x000fe40008000000 */
[----:B------:R-:W-:Y:S02]  /*03a0*/  UMOV UR9, URZ ;  /* 0x0000003f00097c82 */ /* 0x000fe40008000000 */
[----:B------:R-:W-:Y:S01]  /*03b0*/  UMOV UR7, URZ ;  /* 0x0000003f00077c82 */ /* 0x000fe20008000000 */
[----:B-1----:R0:W5:Y:S01]  /*03c0*/  @!P1 LDG.E.EL.64 R14, desc[UR4][R12.64] ;  /* 0x000000040c0e9981 */ /* 0x002162200c2e1b00 */
[----:B------:R-:W-:Y:S02]  /*03d0*/  UMOV UR4, URZ ;  /* 0x0000003f00047c82 */ /* 0x000fe40008000000 */
[----:B------:R-:W-:Y:S01]  /*03e0*/  UMOV UR5, URZ ;  /* 0x0000003f00057c82 */ /* 0x000fe20008000000 */
[----:B--2---:R-:W1:Y:S08]  /*03f0*/  @!P2 R2UR UR16, R4 ;  /* 0x000000000410a3c2 */ /* 0x004e7000000e0000 */
[----:B------:R-:W2:Y:S08]  /*0400*/  @!P2 R2UR UR17, R5 ;  /* 0x000000000511a3c2 */ /* 0x000eb000000e0000 */
[----:B------:R-:W0:Y:S08]  /*0410*/  @!P2 R2UR UR18, R6 ;  /* 0x000000000612a3c2 */ /* 0x000e3000000e0000 */
[----:B------:R-:W4:Y:S01]  /*0420*/  @!P2 R2UR UR19, R7 ;  /* 0x000000000713a3c2 */ /* 0x000f2200000e0000 */
[----:B-1----:R-:W-:-:S07]  /*0430*/  UIADD3 UR21, UP4, UR16, 0x7d80, URZ ;  /* 0x00007d8010157890 */ /* 0x002fce000ff9e03f */
[----:B---3--:R-:W1:Y:S01]  /*0440*/  @!P2 R2UR UR14, R8 ;  /* 0x00000000080ea3c2 */ /* 0x008e6200000e0000 */
[----:B--2---:R-:W-:Y:S02]  /*0450*/  UISETP.GE.AND UP2, UPT, UR17, URZ, UPT ;  /* 0x0000003f1100728c */ /* 0x004fe4000bf46270 */
[----:B------:R-:W-:Y:S02]  /*0460*/  UIADD3.X UR23, URZ, UR17, URZ, UP4, !UPT ;  /* 0x000000113f177290 */ /* 0x000fe4000a7fe43f */
[----:B------:R-:W-:Y:S02]  /*0470*/  USEL UR16, UR21, UR16, !UP2 ;  /* 0x0000001015107287 */ /* 0x000fe4000d000000 */
[----:B------:R-:W-:Y:S01]  /*0480*/  USEL UR17, UR23, UR17, !UP2 ;  /* 0x0000001117117287 */ /* 0x000fe2000d000000 */
[----:B------:R-:W2:Y:S01]  /*0490*/  @!P2 R2UR UR12, R10 ;  /* 0x000000000a0ca3c2 */ /* 0x000ea200000e0000 */
[----:B0-----:R-:W-:-:S07]  /*04a0*/  UIADD3 UR22, UP5, UR18, 0x7d80, URZ ;  /* 0x00007d8012167890 */ /* 0x001fce000ffbe03f */
[----:B------:R-:W0:Y:S01]  /*04b0*/  @!P2 R2UR UR15, R9 ;  /* 0x00000000090fa3c2 */ /* 0x000e2200000e0000 */
[----:B----4-:R-:W-:Y:S02]  /*04c0*/  UISETP.GE.AND UP6, UPT, UR19, URZ, UPT ;  /* 0x0000003f1300728c */ /* 0x010fe4000bfc6270 */
[----:B------:R-:W-:Y:S02]  /*04d0*/  UIADD3.X UR21, URZ, UR19, URZ, UP5, !UPT ;  /* 0x000000133f157290 */ /* 0x000fe4000affe43f */
[----:B------:R-:W-:Y:S02]  /*04e0*/  USEL UR18, UR22, UR18, !UP6 ;  /* 0x0000001216127287 */ /* 0x000fe4000f000000 */
[----:B------:R-:W-:Y:S01]  /*04f0*/  USEL UR19, UR21, UR19, !UP6 ;  /* 0x0000001315137287 */ /* 0x000fe2000f000000 */
[----:B------:R-:W3:Y:S01]  /*0500*/  @!P2 R2UR UR10, R20 ;  /* 0x00000000140aa3c2 */ /* 0x000ee200000e0000 */
[----:B-1----:R-:W-:-:S07]  /*0510*/  UIADD3 UR30, UP1, UR14, 0x7d80, URZ ;  /* 0x00007d800e1e7890 */ /* 0x002fce000ff3e03f */
[----:B------:R-:W1:Y:S01]  /*0520*/  @!P2 R2UR UR8, R22 ;  /* 0x000000001608a3c2 */ /* 0x000e6200000e0000 */
[----:B--2---:R-:W-:-:S07]  /*0530*/  UIADD3 UR28, UP3, UR12, 0x7d80, URZ ;  /* 0x00007d800c1c7890 */ /* 0x004fce000ff7e03f */
[----:B------:R-:W2:Y:S01]  /*0540*/  @!P2 R2UR UR13, R11 ;  /* 0x000000000b0da3c2 */ /* 0x000ea200000e0000 */
[----:B0-----:R-:W-:Y:S02]  /*0550*/  UISETP.GE.AND UP0, UPT, UR15, URZ, UPT ;  /* 0x0000003f0f00728c */ /* 0x001fe4000bf06270 */
[----:B------:R-:W-:Y:S02]  /*0560*/  UIADD3.X UR31, URZ, UR15, URZ, UP1, !UPT ;  /* 0x0000000f3f1f7290 */ /* 0x000fe40008ffe43f */
[----:B------:R-:W-:Y:S02]  /*0570*/  USEL UR14, UR30, UR14, !UP0 ;  /* 0x0000000e1e0e7287 */ /* 0x000fe4000c000000 */
[----:B------:R-:W-:Y:S01]  /*0580*/  USEL UR15, UR31, UR15, !UP0 ;  /* 0x0000000f1f0f7287 */ /* 0x000fe2000c000000 */
[----:B------:R-:W0:Y:S01]  /*0590*/  @!P2 R2UR UR6, R24 ;  /* 0x000000001806a3c2 */ /* 0x000e2200000e0000 */
[----:B---3--:R-:W-:Y:S02]  /*05a0*/  UIADD3 UR23, UP2, UR10, 0x7d80, URZ ;  /* 0x00007d800a177890 */ /* 0x008fe4000ff5e03f */
[----:B------:R-:W-:-:S05]  /*05b0*/  UISETP.GT.U32.AND UP0, UPT, UR16, 0x7d7f, UPT ;  /* 0x00007d7f1000788c */ /* 0x000fca000bf04070 */
[----:B------:R-:W3:Y:S01]  /*05c0*/  @!P2 R2UR UR11, R21 ;  /* 0x00000000150ba3c2 */ /* 0x000ee200000e0000 */
[----:B-1----:R-:W-:-:S07]  /*05d0*/  UIADD3 UR21, UP6, UR8, 0x7d80, URZ ;  /* 0x00007d8008157890 */ /* 0x002fce000ffde03f */
[----:B------:R-:W1:Y:S01]  /*05e0*/  @!P2 R2UR UR9, R23 ;  /* 0x000000001709a3c2 */ /* 0x000e6200000e0000 */
[----:B--2---:R-:W-:Y:S02]  /*05f0*/  UISETP.GE.AND UP4, UPT, UR13, URZ, UPT ;  /* 0x0000003f0d00728c */ /* 0x004fe4000bf86270 */
[----:B------:R-:W-:Y:S02]  /*0600*/  UIADD3.X UR29, URZ, UR13, URZ, UP3, !UPT ;  /* 0x0000000d3f1d7290 */ /* 0x000fe40009ffe43f */
[----:B------:R-:W-:Y:S02]  /*0610*/  USEL UR12, UR28, UR12, !UP4 ;  /* 0x0000000c1c0c7287 */ /* 0x000fe4000e000000 */
[----:B------:R-:W-:Y:S01]  /*0620*/  USEL UR13, UR29, UR13, !UP4 ;  /* 0x0000000d1d0d7287 */ /* 0x000fe2000e000000 */
[----:B------:R-:W2:Y:S01]  /*0630*/  @!P2 R2UR UR7, R25 ;  /* 0x000000001907a3c2 */ /* 0x000ea200000e0000 */
[----:B0-----:R-:W-:Y:S02]  /*0640*/  UIADD3 UR26, UP3, UR6, 0x7d80, URZ ;  /* 0x00007d80061a7890 */ /* 0x001fe4000ff7e03f */
[----:B------:R-:W-:-:S04]  /*0650*/  UISETP.GT.U32.AND UP4, UPT, UR18, 0x7d7f, UPT ;  /* 0x00007d7f1200788c */ /* 0x000fc8000bf84070 */
[----:B------:R-:W-:Y:S01]  /*0660*/  UISETP.GT.U32.AND.EX UP4, UPT, UR19, URZ, UPT, UP4 ;  /* 0x0000003f1300728c */ /* 0x000fe2000bf84140 */
[----:B------:R-:W0:Y:S01]  /*0670*/  @!P2 R2UR UR4, R26 ;  /* 0x000000001a04a3c2 */ /* 0x000e2200000e0000 */
[----:B---3--:R-:W-:Y:S02]  /*0680*/  UISETP.GE.AND UP5, UPT, UR11, URZ, UPT ;  /* 0x0000003f0b00728c */ /* 0x008fe4000bfa6270 */
[----:B------:R-:W-:Y:S02]  /*0690*/  UIADD3.X UR24, URZ, UR11, URZ, UP2, !UPT ;  /* 0x0000000b3f187290 */ /* 0x000fe400097fe43f */
[----:B------:R-:W-:Y:S02]  /*06a0*/  USEL UR10, UR23, UR10, !UP5 ;  /* 0x0000000a170a7287 */ /* 0x000fe4000e800000 */
[----:B------:R-:W-:Y:S01]  /*06b0*/  USEL UR11, UR24, UR11, !UP5 ;  /* 0x0000000b180b7287 */ /* 0x000fe2000e800000 */
[----:B------:R-:W3:Y:S01]  /*06c0*/  @!P2 R2UR UR5, R27 ;  /* 0x000000001b05a3c2 */ /* 0x000ee200000e0000 */
[----:B-1----:R-:W-:-:S02]  /*06d0*/  UISETP.GE.AND UP1, UPT, UR9, URZ, UPT ;  /* 0x0000003f0900728c */ /* 0x002fc4000bf26270 */
[----:B------:R-:W-:Y:S02]  /*06e0*/  UIADD3.X UR22, URZ, UR9, URZ, UP6, !UPT ;  /* 0x000000093f167290 */ /* 0x000fe4000b7fe43f */
[----:B------:R-:W-:Y:S02]  /*06f0*/  USEL UR21, UR21, UR8, !UP1 ;  /* 0x0000000815157287 */ /* 0x000fe4000c800000 */
[----:B------:R-:W-:Y:S02]  /*0700*/  USEL UR9, UR22, UR9, !UP1 ;  /* 0x0000000916097287 */ /* 0x000fe4000c800000 */
[----:B--2---:R-:W-:Y:S02]  /*0710*/  UISETP.GE.AND UP2, UPT, UR7, URZ, UPT ;  /* 0x0000003f0700728c */ /* 0x004fe4000bf46270 */
[----:B------:R-:W-:Y:S02]  /*0720*/  UIADD3.X UR27, URZ, UR7, URZ, UP3, !UPT ;  /* 0x000000073f1b7290 */ /* 0x000fe40009ffe43f */
[----:B------:R-:W-:-:S02]  /*0730*/  USEL UR6, UR26, UR6, !UP2 ;  /* 0x000000061a067287 */ /* 0x000fc4000d000000 */
[----:B------:R-:W-:Y:S02]  /*0740*/  UISETP.GT.U32.AND.EX UP1, UPT, UR17, URZ, UPT, UP0 ;  /* 0x0000003f1100728c */ /* 0x000fe4000bf24100 */
[----:B0-----:R-:W-:Y:S02]  /*0750*/  UIADD3 UR25, UP6, UR4, 0x7d80, URZ ;  /* 0x00007d8004197890 */ /* 0x001fe4000ffde03f */
[----:B------:R-:W-:Y:S02]  /*0760*/  UISETP.GT.U32.AND UP5, UPT, UR14, 0x7d7f, UPT ;  /* 0x00007d7f0e00788c */ /* 0x000fe4000bfa4070 */
[----:B------:R-:W-:Y:S02]  /*0770*/  USEL UR7, UR27, UR7, !UP2 ;  /* 0x000000071b077287 */ /* 0x000fe4000d000000 */
[----:B------:R-:W-:Y:S02]  /*0780*/  UISETP.GT.U32.AND UP2, UPT, UR6, 0x7d7f, UPT ;  /* 0x00007d7f0600788c */ /* 0x000fe4000bf44070 */
[----:B---3--:R-:W-:-:S02]  /*0790*/  UISETP.GE.AND UP3, UPT, UR5, URZ, UPT ;  /* 0x0000003f0500728c */ /* 0x008fc4000bf66270 */
[----:B------:R-:W-:Y:S02]  /*07a0*/  UIADD3.X UR23, URZ, UR5, URZ, UP6, !UPT ;  /* 0x000000053f177290 */ /* 0x000fe4000b7fe43f */
[----:B------:R-:W-:Y:S02]  /*07b0*/  UISETP.GT.U32.AND UP6, UPT, UR12, 0x7d7f, UPT ;  /* 0x00007d7f0c00788c */ /* 0x000fe4000bfc4070 */
[----:B------:R-:W-:Y:S02]  /*07c0*/  USEL UR8, UR25, UR4, !UP3 ;  /* 0x0000000419087287 */ /* 0x000fe4000d800000 */
[----:B------:R-:W-:Y:S02]  /*07d0*/  USEL UR4, URZ, 0x4, !UP1 ;  /* 0x000000043f047887 */ /* 0x000fe4000c800000 */
[----:B------:R-:W-:Y:S02]  /*07e0*/  UISETP.GT.U32.AND UP0, UPT, UR10, 0x7d7f, UPT ;  /* 0x00007d7f0a00788c */ /* 0x000fe4000bf04070 */
[----:B------:R-:W-:-:S02]  /*07f0*/  UISETP.GT.U32.AND UP1, UPT, UR21, 0x7d7f, UPT ;  /* 0x00007d7f1500788c */ /* 0x000fc4000bf24070 */
[----:B------:R-:W-:Y:S02]  /*0800*/  UISETP.GT.U32.AND.EX UP5, UPT, UR15, URZ, UPT, UP5 ;  /* 0x0000003f0f00728c */ /* 0x000fe4000bfa4150 */
[----:B------:R-:W-:Y:S02]  /*0810*/  UISETP.GT.U32.AND.EX UP6, UPT, UR13, URZ, UPT, UP6 ;  /* 0x0000003f0d00728c */ /* 0x000fe4000bfc4160 */
[----:B------:R-:W-:Y:S02]  /*0820*/  UISETP.GT.U32.AND.EX UP2, UPT, UR7, URZ, UPT, UP2 ;  /* 0x0000003f0700728c */ /* 0x000fe4000bf44120 */
[----:B------:R-:W-:Y:S02]  /*0830*/  UISETP.GT.U32.AND.EX UP0, UPT, UR11, URZ, UPT, UP0 ;  /* 0x0000003f0b00728c */ /* 0x000fe4000bf04100 */
[----:B------:R-:W-:Y:S02]  /*0840*/  UISETP.GT.U32.AND.EX UP1, UPT, UR9, URZ, UPT, UP1 ;  /* 0x0000003f0900728c */ /* 0x000fe4000bf24110 */
[----:B------:R-:W-:-:S02]  /*0850*/  USEL UR6, URZ, 0x1, !UP5 ;  /* 0x000000013f067887 */ /* 0x000fc4000e800000 */
[----:B------:R-:W-:Y:S02]  /*0860*/  USEL UR7, URZ, 0x1fffe, !UP6 ;  /* 0x0001fffe3f077887 */ /* 0x000fe4000f000000 */
[----:B------:R-:W-:Y:S02]  /*0870*/  USEL UR5, UR23, UR5, !UP3 ;  /* 0x0000000517057287 */ /* 0x000fe4000d800000 */
[----:B------:R-:W-:Y:S02]  /*0880*/  UISETP.GT.U32.AND UP3, UPT, UR8, 0x7d7f, UPT ;  /* 0x00007d7f0800788c */ /* 0x000fe4000bf64070 */
[----:B------:R-:W-:Y:S02]  /*0890*/  USEL UR8, URZ, 0x1, !UP0 ;  /* 0x000000013f087887 */ /* 0x000fe4000c000000 */
[----:B------:R-:W-:Y:S02]  /*08a0*/  USEL UR9, URZ, 0x1fffe, !UP1 ;  /* 0x0001fffe3f097887 */ /* 0x000fe4000c800000 */
[----:B------:R-:W-:-:S02]  /*08b0*/  UIADD3 UR6, UR6, UR7, URZ ;  /* 0x0000000706067290 */ /* 0x000fc4000fffe03f */
[----:B------:R-:W-:Y:S02]  /*08c0*/  UISETP.GT.U32.AND.EX UP3, UPT, UR5, URZ, UPT, UP3 ;  /* 0x0000003f0500728c */ /* 0x000fe4000bf64130 */
[----:B------:R-:W-:Y:S02]  /*08d0*/  USEL UR5, URZ, 0x7fff8, !UP4 ;  /* 0x0007fff83f057887 */ /* 0x000fe4000e000000 */
[----:B------:R-:W-:Y:S02]  /*08e0*/  UIADD3 UR9, UR8, UR9, URZ ;  /* 0x0000000908097290 */ /* 0x000fe4000fffe03f */
[----:B------:R-:W-:Y:S02]  /*08f0*/  ULOP3.LUT UR6, UR6, 0x3, URZ, 0xc0, !UPT ;  /* 0x0000000306067892 */ /* 0x000fe4000f8ec03f */
[----:B------:R-:W-:Y:S02]  /*0900*/  USEL UR7, URZ, 0x4, !UP2 ;  /* 0x000000043f077887 */ /* 0x000fe4000d000000 */
[----:B------:R-:W-:-:S02]  /*0910*/  USEL UR8, URZ, 0x7fff8, !UP3 ;  /* 0x0007fff83f087887 */ /* 0x000fc4000d800000 */
[----:B------:R-:W-:Y:S02]  /*0920*/  ULOP3.LUT UR9, UR9, 0x3, URZ, 0xc0, !UPT ;  /* 0x0000000309097892 */ /* 0x000fe4000f8ec03f */
[----:B------:R-:W-:Y:S02]  /*0930*/  UIADD3 UR4, UR6, UR5, UR4 ;  /* 0x0000000506047290 */ /* 0x000fe4000fffe004 */
[----:B------:R-:W-:Y:S02]  /*0940*/  UIADD3 UR7, UR9, UR8, UR7 ;  /* 0x0000000809077290 */ /* 0x000fe4000fffe007 */
[----:B------:R-:W-:-:S04]  /*0950*/  ULOP3.LUT UR4, UR4, 0xf, URZ, 0xc0, !UPT ;  /* 0x0000000f04047892 */ /* 0x000fc8000f8ec03f */
[----:B------:R-:W-:-:S04]  /*0960*/  ULEA UR4, UR7, UR4, 0x4 ;  /* 0x0000000407047291 */ /* 0x000fc8000f8e203f */
[----:B------:R-:W-:-:S04]  /*0970*/  ULOP3.LUT UP0, URZ, UR4, 0xff, URZ, 0xc0, !UPT ;  /* 0x000000ff043f7892 */ /* 0x000fc8000f80c03f */
[----:B------:R-:W-:-:S06]  /*0980*/  UISETP.GT.OR UP0, UPT, UR20, 0x3f, !UP0 ;  /* 0x0000003f1400788c */ /* 0x000fcc000c704670 */
[----:B------:R-:W-:-:S13]  /*0990*/  PLOP3.LUT P2, PT, PT, PT, UP0, 0x80, 0x0 ;  /* 0x000000000000781c */ /* 0x000fda0003f4f008 */
[----:B------:R-:W-:Y:S05]  /*09a0*/  @P2 BRA `(.L_x_0) ;  /* 0x0000013000002947 */ /* 0x000fea0003800000 */
[----:B------:R-:W-:Y:S01]  /*09b0*/  MOV R22, 0x0 ;  /* 0x0000000000167802 */ /* 0x000fe20000000f00 */
[----:B------:R-:W-:Y:S01]  /*09c0*/  IMAD.MOV.U32 R5, RZ, RZ, c[0x4][0x1c] ;  /* 0x01000700ff057624 */ /* 0x000fe200078e00ff */
[----:B------:R-:W-:Y:S01]  /*09d0*/  MOV R4, c[0x4][0x18] ;  /* 0x0100060000047a02 */ /* 0x000fe20000000f00 */
[----:B------:R-:W-:Y:S01]  /*09e0*/  IMAD.MOV.U32 R7, RZ, RZ, c[0x4][0x14] ;  /* 0x01000500ff077624 */ /* 0x000fe200078e00ff */
[----:B------:R-:W-:Y:S01]  /*09f0*/  MOV R6, c[0x4][0x10] ;  /* 0x0100040000067a02 */ /* 0x000fe20000000f00 */
[----:B------:R-:W-:Y:S01]  /*0a00*/  IMAD.MOV.U32 R10, RZ, RZ, c[0x4][0x8] ;  /* 0x01000200ff0a7624 */ /* 0x000fe200078e00ff */
[----:B------:R-:W0:Y:S01]  /*0a10*/  LDC.64 R22, c[0x4][R22] ;  /* 0x0100000016167b82 */ /* 0x000e220000000a00 */
[----:B------:R-:W-:Y:S01]  /*0a20*/  MOV R8, 0x29 ;  /* 0x0000002900087802 */ /* 0x000fe20000000f00 */
[----:B------:R-:W-:Y:S01]  /*0a30*/  IMAD.MOV.U32 R12, RZ, RZ, 0x1 ;  /* 0x00000001ff0c7424 */ /* 0x000fe200078e00ff */
[----:B------:R-:W-:Y:S02]  /*0a40*/  MOV R11, c[0x4][0xc] ;  /* 0x01000300000b7a02 */ /* 0x000fe40000000f00 */
[----:B------:R-:W-:-:S03]  /*0a50*/  MOV R13, RZ ;  /* 0x000000ff000d7202 */ /* 0x000fc60000000f00 */
[----:B------:R-:W-:Y:S01]  /*0a60*/  LEPC R20 ;  /* 0x000000000014734e */ /* 0x000fe20000000000 */
[----:B------:R-:W-:-:S02]  /*0a70*/  MOV R9, 0xae0 ;  /* 0x00000ae000097802 */ /* 0x000fc40000000f00 */
[----:B------:R-:W-:Y:S02]  /*0a80*/  MOV R24, 0xa60 ;  /* 0x00000a6000187802 */ /* 0x000fe40000000f00 */
[----:B------:R-:W-:Y:S02]  /*0a90*/  MOV R25, 0x0 ;  /* 0x0000000000197802 */ /* 0x000fe40000000f00 */
[----:B------:R-:W-:Y:S02]  /*0aa0*/  MOV R26, 0x0 ;  /* 0x00000000001a7802 */ /* 0x000fe40000000f00 */
[----:B------:R-:W-:-:S04]  /*0ab0*/  IADD3 R20, P2, P3, -R24, R9, R20 ;  /* 0x0000000918147210 */ /* 0x000fc80007b5e114 */
[----:B------:R-:W-:-:S04]  /*0ac0*/  IADD3.X R21, ~R26, R25, R21, P2, P3 ;  /* 0x000000191a157210 */ /* 0x000fc800017e6515 */
[----:B0----5:R-:W-:Y:S05]  /*0ad0*/  CALL.ABS.NOINC R22 ;  /* 0x0000000016007343 */ /* 0x021fea0003c00000 */
.L_x_0:
[----:B-----5:R-:W-:Y:S01]  /*0ae0*/  ISETP.GE.AND P3, PT, R15, RZ, PT ;  /* 0x000000ff0f00720c */ /* 0x020fe20003f66270 */
[----:B------:R-:W-:Y:S01]  /*0af0*/  @!P0 IMAD.MOV.U32 R4, RZ, RZ, 0x0 ;  /* 0x00000000ff048424 */ /* 0x000fe200078e00ff */
[C---:B------:R-:W-:Y:S01]  /*0b00*/  SHF.L.U64.HI R12, R14.reuse, 0x9, R15 ;  /* 0x000000090e0c7819 */ /* 0x040fe2000001020f */
[----:B------:R-:W-:Y:S01]  /*0b10*/  IMAD.SHL.U32 R15, R14, 0x200, RZ ;  /* 0x000002000e0f7824 */ /* 0x000fe200078e00ff */
[C---:B------:R-:W-:Y:S01]  /*0b20*/  SHF.L.U32 R9, R16.reuse, 0x9, RZ ;  /* 0x0000000910097819 */ /* 0x040fe200000006ff */
[----:B------:R-:W-:Y:S01]  /*0b30*/  BAR.SYNC.DEFER_BLOCKING 0x0 ;  /* 0x0000000000007b1d */ /* 0x000fe20000010000 */
[----:B------:R-:W-:Y:S02]  /*0b40*/  @!P0 MOV R5, 0x14f00000 ;  /* 0x14f0000000058802 */ /* 0x000fe40000000f00 */
[----:B------:R-:W-:Y:S02]  /*0b50*/  IADD3 R10, P4, R15, 0xfb0000, RZ ;  /* 0x00fb00000f0a7810 */ /* 0x000fe40007f9e0ff */
[----:B------:R-:W-:Y:S01]  /*0b60*/  SHF.L.U64.HI R8, R16, 0x9, R17 ;  /* 0x0000000910087819 */ /* 0x000fe20000010211 */
[----:B------:R0:W1:Y:S01]  /*0b70*/  @!P0 R2UR UR6, R4 ;  /* 0x00000000040683c2 */ /* 0x00006200000e0000 */
[----:B------:R-:W-:Y:S01]  /*0b80*/  IADD3 R6, P5, R9, 0xfb0000, RZ ;  /* 0x00fb000009067810 */ /* 0x000fe20007fbe0ff */
[----:B------:R-:W-:Y:S01]  /*0b90*/  IMAD.X R11, RZ, RZ, R12, P4 ;  /* 0x000000ffff0b7224 */ /* 0x000fe200020e060c */
[----:B------:R-:W-:Y:S01]  /*0ba0*/  ISETP.GE.AND P2, PT, R17, RZ, PT ;  /* 0x000000ff1100720c */ /* 0x000fe20003f46270 */
[----:B------:R-:W-:Y:S01]  /*0bb0*/  UMOV UR4, 0x0 ;  /* 0x0000000000047882 */ /* 0x000fe20000000000 */
[----:B------:R-:W-:Y:S01]  /*0bc0*/  IADD3.X R7, RZ, R8, RZ, P5, !PT ;  /* 0x00000008ff077210 */ /* 0x000fe20002ffe4ff */
[----:B------:R-:W-:Y:S01]  /*0bd0*/  UMOV UR5, 0x14f00000 ;  /* 0x14f0000000057882 */ /* 0x000fe20000000000 */
[----:B------:R-:W-:Y:S01]  /*0be0*/  SEL R10, R10, R15, !P3 ;  /* 0x0000000f0a0a7207 */ /* 0x000fe20005800000 */
[----:B------:R0:W1:Y:S01]  /*0bf0*/  @!P0 R2UR UR7, R5 ;  /* 0x00000000050783c2 */ /* 0x00006200000e0000 */
[----:B------:R-:W-:-:S02]  /*0c00*/  SEL R6, R6, R9, !P2 ;  /* 0x0000000906067207 */ /* 0x000fc40005000000 */
[----:B------:R-:W-:Y:S02]  /*0c10*/  SEL R9, R11, R12, !P3 ;  /* 0x0000000c0b097207 */ /* 0x000fe40005800000 */
[----:B------:R-:W-:Y:S02]  /*0c20*/  SEL R7, R7, R8, !P2 ;  /* 0x0000000807077207 */ /* 0x000fe40005000000 */
[----:B------:R-:W-:Y:S01]  /*0c30*/  LEA R12, P2, R10, c[0x0][0x168], 0x2 ;  /* 0x00005a000a0c7a11 */ /* 0x000fe200078410ff */
[----:B0-----:R-:W-:Y:S01]  /*0c40*/  CS2R R4, SRZ ;  /* 0x0000000000047805 */ /* 0x001fe2000001ff00 */
[----:B------:R-:W-:Y:S02]  /*0c50*/  SHF.L.U32 R17, R19, 0x2, RZ ;  /* 0x0000000213117819 */ /* 0x000fe400000006ff */
[----:B------:R-:W-:Y:S02]  /*0c60*/  LEA R14, P3, R6, c[0x0][0x168], 0x2 ;  /* 0x00005a00060e7a11 */ /* 0x000fe400078610ff */
[----:B------:R-:W-:-:S02]  /*0c70*/  LEA.HI.X R13, R10, c[0x0][0x16c], R9, 0x2, P2 ;  /* 0x00005b000a0d7a11 */ /* 0x000fc400010f1409 */
[----:B------:R-:W-:Y:S01]  /*0c80*/  LOP3.LUT R17, R17, 0x1fc, RZ, 0xc0, !PT ;  /* 0x000001fc11117812 */ /* 0x000fe200078ec0ff */
[----:B------:R-:W-:Y:S01]  /*0c90*/  CS2R R8, SRZ ;  /* 0x0000000000087805 */ /* 0x000fe2000001ff00 */
[----:B------:R-:W-:Y:S01]  /*0ca0*/  LEA.HI.X R15, R6, c[0x0][0x16c], R7, 0x2, P3 ;  /* 0x00005b00060f7a11 */ /* 0x000fe200018f1407 */
[----:B------:R-:W-:Y:S01]  /*0cb0*/  CS2R R10, SRZ ;  /* 0x00000000000a7805 */ /* 0x000fe2000001ff00 */
[----:B------:R-:W-:Y:S01]  /*0cc0*/  CS2R R6, SRZ ;  /* 0x0000000000067805 */ /* 0x000fe2000001ff00 */
[----:B------:R-:W-:-:S04]  /*0cd0*/  IMAD.WIDE.U32 R12, R17, 0x4, R12 ;  /* 0x00000004110c7825 */ /* 0x000fc800078e000c */
[----:B------:R-:W-:Y:S01]  /*0ce0*/  IMAD.WIDE.U32 R14, R17, 0x4, R14 ;  /* 0x00000004110e7825 */ /* 0x000fe200078e000e */
[----:B------:R-:W2:Y:S04]  /*0cf0*/  @!P1 LDG.E.EL.128 R8, desc[UR4][R12.64] ;  /* 0x000000040c089981 */ /* 0x000ea8200c2e1d00 */
[----:B-1----:R-:W3:Y:S01]  /*0d00*/  @!P0 LDG.E.EL.128 R4, desc[UR6][R14.64] ;  /* 0x000000060e048981 */ /* 0x002ee2200c2e1d00 */
[C---:B------:R-:W-:Y:S02]  /*0d10*/  LOP3.LUT P2, RZ, R19.reuse, 0x1f, RZ, 0xc0, !PT ;  /* 0x0000001f13ff7812 */ /* 0x040fe4000784c0ff */
[C---:B------:R-:W-:Y:S02]  /*0d20*/  ISETP.GE.U32.AND P3, PT, R19.reuse, 0x20, PT ;  /* 0x000000201300780c */ /* 0x040fe40003f66070 */
[----:B------:R-:W-:Y:S01]  /*0d30*/  LOP3.LUT R25, R19, 0x1ff, RZ, 0xc0, !PT ;  /* 0x000001ff13197812 */ /* 0x000fe200078ec0ff */
[----:B--2---:R-:W-:Y:S01]  /*0d40*/  FMUL R9, R9, R9 ;  /* 0x0000000909097220 */ /* 0x004fe20000400000 */
[----:B---3--:R-:W-:-:S03]  /*0d50*/  FMUL R5, R5, R5 ;  /* 0x0000000505057220 */ /* 0x008fc60000400000 */
[----:B------:R-:W-:Y:S01]  /*0d60*/  FFMA R9, R8, R8, R9 ;  /* 0x0000000808097223 */ /* 0x000fe20000000009 */
[----:B------:R-:W-:-:S03]  /*0d70*/  FFMA R5, R4, R4, R5 ;  /* 0x0000000404057223 */ /* 0x000fc60000000005 */
[----:B------:R-:W-:Y:S01]  /*0d80*/  FFMA R10, R10, R10, R9 ;  /* 0x0000000a0a0a7223 */ /* 0x000fe20000000009 */
[----:B------:R-:W-:-:S03]  /*0d90*/  FFMA R6, R6, R6, R5 ;  /* 0x0000000606067223 */ /* 0x000fc60000000005 */
[----:B------:R-:W-:Y:S01]  /*0da0*/  FFMA R10, R11, R11, R10 ;  /* 0x0000000b0b0a7223 */ /* 0x000fe2000000000a */
[----:B------:R-:W-:-:S04]  /*0db0*/  FFMA R6, R7, R7, R6 ;  /* 0x0000000707067223 */ /* 0x000fc80000000006 */
[----:B------:R-:W-:Y:S02]  /*0dc0*/  FSEL R10, R10, RZ, !P1 ;  /* 0x000000ff0a0a7208 */ /* 0x000fe40004800000 */
[----:B------:R-:W-:-:S03]  /*0dd0*/  FSEL R6, R6, RZ, !P0 ;  /* 0x000000ff06067208 */ /* 0x000fc60004000000 */
[----:B------:R-:W0:Y:S04]  /*0de0*/  SHFL.BFLY PT, R5, R10, 0x10, 0x1f ;  /* 0x0e001f000a057f89 */ /* 0x000e2800000e0000 */
[----:B------:R-:W1:Y:S01]  /*0df0*/  SHFL.BFLY PT, R7, R6, 0x10, 0x1f ;  /* 0x0e001f0006077f89 */ /* 0x000e6200000e0000 */
[----:B0-----:R-:W-:Y:S01]  /*0e00*/  FADD R5, R10, R5 ;  /* 0x000000050a057221 */ /* 0x001fe20000000000 */
[----:B------:R-:W-:Y:S01]  /*0e10*/  SHF.R.U32.HI R10, RZ, 0x3, R19 ;  /* 0x00000003ff0a7819 */ /* 0x000fe20000011613 */
[----:B-1----:R-:W-:-:S03]  /*0e20*/  FADD R8, R6, R7 ;  /* 0x0000000706087221 */ /* 0x002fc60000000000 */
[----:B------:R-:W0:Y:S04]  /*0e30*/  SHFL.BFLY PT, R4, R5, 0x8, 0x1f ;  /* 0x0d001f0005047f89 */ /* 0x000e2800000e0000 */
[----:B------:R-:W1:Y:S01]  /*0e40*/  SHFL.BFLY PT, R7, R8, 0x8, 0x1f ;  /* 0x0d001f0008077f89 */ /* 0x000e6200000e0000 */
[----:B0-----:R-:W-:Y:S01]  /*0e50*/  FADD R4, R5, R4 ;  /* 0x0000000405047221 */ /* 0x001fe20000000000 */
[----:B-1----:R-:W-:-:S04]  /*0e60*/  FADD R9, R8, R7 ;  /* 0x0000000708097221 */ /* 0x002fc80000000000 */
[----:B------:R-:W0:Y:S04]  /*0e70*/  SHFL.BFLY PT, R7, R4, 0x4, 0x1f ;  /* 0x0c801f0004077f89 */ /* 0x000e2800000e0000 */
[----:B------:R-:W1:Y:S01]  /*0e80*/  SHFL.BFLY PT, R16, R9, 0x4, 0x1f ;  /* 0x0c801f0009107f89 */ /* 0x000e6200000e0000 */
[----:B0-----:R-:W-:Y:S01]  /*0e90*/  FADD R7, R4, R7 ;  /* 0x0000000704077221 */ /* 0x001fe20000000000 */
[----:B------:R-:W-:Y:S01]  /*0ea0*/  IMAD.SHL.U32 R4, R3, 0x10, RZ ;  /* 0x0000001003047824 */ /* 0x000fe200078e00ff */
[----:B-1----:R-:W-:-:S03]  /*0eb0*/  FADD R16, R9, R16 ;  /* 0x0000001009107221 */ /* 0x002fc60000000000 */
[----:B------:R-:W0:Y:S01]  /*0ec0*/  SHFL.BFLY PT, R6, R7, 0x2, 0x1f ;  /* 0x0c401f0007067f89 */ /* 0x000e2200000e0000 */
[----:B------:R-:W-:Y:S02]  /*0ed0*/  LOP3.LUT R9, R10, 0xc, RZ, 0xc0, !PT ;  /* 0x0000000c0a097812 */ /* 0x000fe400078ec0ff */
[----:B------:R-:W-:Y:S01]  /*0ee0*/  SHF.L.U32 R10, R18, 0x4, RZ ;  /* 0x00000004120a7819 */ /* 0x000fe200000006ff */
[----:B------:R-:W1:Y:S01]  /*0ef0*/  SHFL.BFLY PT, R11, R16, 0x2, 0x1f ;  /* 0x0c401f00100b7f89 */ /* 0x000e6200000e0000 */
[----:B------:R-:W-:-:S03]  /*0f00*/  IADD3 R4, R4, R9, RZ ;  /* 0x0000000904047210 */ /* 0x000fc60007ffe0ff */
[----:B------:R-:W-:Y:S01]  /*0f10*/  IMAD.IADD R9, R9, 0x1, R10 ;  /* 0x0000000109097824 */ /* 0x000fe200078e020a */
[----:B0-----:R-:W-:Y:S01]  /*0f20*/  FADD R6, R7, R6 ;  /* 0x0000000607067221 */ /* 0x001fe20000000000 */
[----:B-1----:R-:W-:-:S04]  /*0f30*/  FADD R11, R16, R11 ;  /* 0x0000000b100b7221 */ /* 0x002fc80000000000 */
[----:B------:R-:W0:Y:S01]  /*0f40*/  SHFL.BFLY PT, R5, R6, 0x1, 0x1f ;  /* 0x0c201f0006057f89 */ /* 0x000e2200000e0000 */
[----:B------:R-:W-:-:S03]  /*0f50*/  MOV R16, 0x4 ;  /* 0x0000000400107802 */ /* 0x000fc60000000f00 */
[----:B------:R-:W1:Y:S01]  /*0f60*/  SHFL.BFLY PT, R8, R11, 0x1, 0x1f ;  /* 0x0c201f000b087f89 */ /* 0x000e6200000e0000 */
[----:B0-----:R-:W-:Y:S01]  /*0f70*/  FADD R7, R6, R5 ;  /* 0x0000000506077221 */ /* 0x001fe20000000000 */
[----:B-1----:R-:W-:-:S04]  /*0f80*/  FADD R22, R11, R8 ;  /* 0x000000080b167221 */ /* 0x002fc80000000000 */
[----:B------:R-:W-:Y:S01]  /*0f90*/  @!P2 STS [R4], R7 ;  /* 0x000000070400a388 */ /* 0x000fe20000000800 */
[----:B------:R-:W-:-:S03]  /*0fa0*/  IMAD.WIDE.U32 R10, R25, R16, c[0x0][0x170] ;  /* 0x00005c00190a7625 */ /* 0x000fc600078e0010 */
[----:B------:R-:W-:Y:S04]  /*0fb0*/  @!P2 STS [R9], R22 ;  /* 0x000000160900a388 */ /* 0x000fe80000000800 */
[----:B------:R-:W-:Y:S01]  /*0fc0*/  BAR.SYNC.DEFER_BLOCKING 0x0 ;  /* 0x0000000000007b1d */ /* 0x000fe20000010000 */
[----:B------:R-:W-:-:S05]  /*0fd0*/  LOP3.LUT P2, RZ, R19, 0x3e3, RZ, 0xc0, !PT ;  /* 0x000003e313ff7812 */ /* 0x000fca000784c0ff */
[----:B------:R-:W0:Y:S04]  /*0fe0*/  @!P3 LDS R20, [R19.X4] ;  /* 0x000000001314b984 */ /* 0x000e280000004800 */
[----:B0-----:R-:W0:Y:S02]  /*0ff0*/  SHFL.BFLY PT, R5, R20, 0x2, 0x1f ;  /* 0x0c401f0014057f89 */ /* 0x001e2400000e0000 */
[----:B0-----:R-:W-:-:S05]  /*1000*/  FADD R5, R20, R5 ;  /* 0x0000000514057221 */ /* 0x001fca0000000000 */
[----:B------:R-:W0:Y:S02]  /*1010*/  SHFL.BFLY PT, R6, R5, 0x1, 0x1f ;  /* 0x0c201f0005067f89 */ /* 0x000e2400000e0000 */
[----:B0-----:R-:W-:-:S05]  /*1020*/  FADD R8, R5, R6 ;  /* 0x0000000605087221 */ /* 0x001fca0000000000 */
[----:B------:R0:W-:Y:S04]  /*1030*/  @!P2 STS [R19.X4], R8 ;  /* 0x000000081300a388 */ /* 0x0001e80000004800 */
[----:B------:R-:W-:Y:S06]  /*1040*/  BAR.SYNC.DEFER_BLOCKING 0x0 ;  /* 0x0000000000007b1d */ /* 0x000fec0000010000 */
[----:B------:R1:W2:Y:S01]  /*1050*/  LDG.E.EL R24, desc[UR4][R10.64] ;  /* 0x000000040a187981 */ /* 0x0002a2200c2e1900 */
[----:B------:R-:W-:Y:S01]  /*1060*/  @!P1 MOV R20, 0x0 ;  /* 0x0000000000149802 */ /* 0x000fe20000000f00 */
[----:B------:R-:W-:Y:S01]  /*1070*/  @!P1 IMAD.MOV.U32 R21, RZ, RZ, 0x12f00000 ;  /* 0x12f00000ff159424 */ /* 0x000fe200078e00ff */
[----:B------:R-:W-:Y:S01]  /*1080*/  @!P0 MOV R22, 0x0 ;  /* 0x0000000000168802 */ /* 0x000fe20000000f00 */
[----:B------:R-:W3:Y:S01]  /*1090*/  LDS R3, [R3.X16] ;  /* 0x0000000003037984 */ /* 0x000ee2000000c800 */
[----:B------:R-:W-:Y:S01]  /*10a0*/  @!P0 MOV R23, 0x12f00000 ;  /* 0x12f0000000178802 */ /* 0x000fe20000000f00 */
[----:B------:R-:W4:Y:S01]  /*10b0*/  @!P1 R2UR UR4, R20 ;  /* 0x00000000140493c2 */ /* 0x000f2200000e0000 */
[----:B------:R-:W-:Y:S01]  /*10c0*/  CS2R R4, SRZ ;  /* 0x0000000000047805 */ /* 0x000fe2000001ff00 */
[----:B------:R-:W3:Y:S01]  /*10d0*/  LDS R18, [R18.X16] ;  /* 0x0000000012127984 */ /* 0x000ee2000000c800 */
[----:B------:R-:W-:Y:S01]  /*10e0*/  CS2R R6, SRZ ;  /* 0x0000000000067805 */ /* 0x000fe2000001ff00 */
[----:B0-----:R-:W-:Y:S01]  /*10f0*/  CS2R R8, SRZ ;  /* 0x0000000000087805 */ /* 0x001fe2000001ff00 */
[----:B-1----:R-:W-:-:S03]  /*1100*/  CS2R R10, SRZ ;  /* 0x00000000000a7805 */ /* 0x002fc6000001ff00 */
[----:B------:R-:W4:Y:S01]  /*1110*/  @!P1 R2UR UR5, R21 ;  /* 0x00000000150593c2 */ /* 0x000f2200000e0000 */
[----:B------:R-:W-:Y:S07]  /*1120*/  BAR.SYNC.DEFER_BLOCKING 0x0 ;  /* 0x0000000000007b1d */ /* 0x000fee0000010000 */
[----:B------:R-:W0:Y:S08]  /*1130*/  @!P0 R2UR UR6, R22 ;  /* 0x00000000160683c2 */ /* 0x000e3000000e0000 */
[----:B------:R-:W0:Y:S01]  /*1140*/  @!P0 R2UR UR7, R23 ;  /* 0x00000000170783c2 */ /* 0x000e2200000e0000 */
[----:B----4-:R-:W4:Y:S04]  /*1150*/  @!P1 LDG.E.EF.128 R4, desc[UR4][R12.64] ;  /* 0x000000040c049981 */ /* 0x010f28200c0e1d00 */
[----:B0-----:R0:W4:Y:S01]  /*1160*/  @!P0 LDG.E.EF.128 R8, desc[UR6][R14.64] ;  /* 0x000000060e088981 */ /* 0x001122200c0e1d00 */
[----:B------:R-:W-:Y:S01]  /*1170*/  IMAD.MOV.U32 R26, RZ, RZ, 0x3b000000 ;  /* 0x3b000000ff1a7424 */ /* 0x000fe200078e00ff */
[-C--:B------:R-:W-:Y:S01]  /*1180*/  LEA R27, R0, R17.reuse, 0x9 ;  /* 0x00000011001b7211 */ /* 0x080fe200078e48ff */
[----:B------:R-:W-:Y:S01]  /*1190*/  ULDC.64 UR4, c[0x0][0x118] ;  /* 0x0000460000047ab9 */ /* 0x000fe20000000a00 */
[----:B------:R-:W-:Y:S01]  /*11a0*/  BAR.SYNC.DEFER_BLOCKING 0x0 ;  /* 0x0000000000007b1d */ /* 0x000fe20000010000 */
[-C--:B---3--:R-:W-:Y:S01]  /*11b0*/  FFMA R19, R3, R26.reuse, 9.9999999747524270788e-07 ;  /* 0x358637bd03137423 */ /* 0x088fe2000000001a */
[----:B------:R-:W-:Y:S01]  /*11c0*/  FFMA R18, R18, R26, 9.9999999747524270788e-07 ;  /* 0x358637bd12127423 */ /* 0x000fe2000000001a */
[----:B0-----:R-:W-:-:S04]  /*11d0*/  LEA R15, R2, R17, 0x9 ;  /* 0x00000011020f7211 */ /* 0x001fc800078e48ff */
[----:B------:R-:W4:Y:S08]  /*11e0*/  MUFU.RSQ R19, R19 ;  /* 0x0000001300137308 */ /* 0x000f300000001400 */
[----:B------:R-:W0:Y:S01]  /*11f0*/  MUFU.RSQ R18, R18 ;  /* 0x0000001200127308 */ /* 0x000e220000001400 */
[----:B--2---:R-:W-:Y:S04]  /*1200*/  STS [R25.X4], R24 ;  /* 0x0000001819007388 */ /* 0x004fe80000004800 */
[----:B------:R-:W-:Y:S06]  /*1210*/  BAR.SYNC.DEFER_BLOCKING 0x0 ;  /* 0x0000000000007b1d */ /* 0x000fec0000010000 */
[----:B------:R-:W1:Y:S01]  /*1220*/  LDS.128 R20, [R17.X4] ;  /* 0x0000000011147984 */ /* 0x000e620000004c00 */
[C---:B----4-:R-:W-:Y:S01]  /*1230*/  FMUL R3, R19.reuse, R4 ;  /* 0x0000000413037220 */ /* 0x050fe20000400000 */
[C---:B------:R-:W-:Y:S01]  /*1240*/  FMUL R0, R19.reuse, R5 ;  /* 0x0000000513007220 */ /* 0x040fe20000400000 */
[C---:B------:R-:W-:Y:S01]  /*1250*/  FMUL R13, R19.reuse, R6 ;  /* 0x00000006130d7220 */ /* 0x040fe20000400000 */
[----:B------:R-:W-:Y:S01]  /*1260*/  FMUL R12, R19, R7 ;  /* 0x00000007130c7220 */ /* 0x000fe20000400000 */
[C---:B0-----:R-:W-:Y:S01]  /*1270*/  FMUL R5, R18.reuse, R8 ;  /* 0x0000000812057220 */ /* 0x041fe20000400000 */
[C---:B------:R-:W-:Y:S01]  /*1280*/  FMUL R8, R18.reuse, R9 ;  /* 0x0000000912087220 */ /* 0x040fe20000400000 */
[C---:B------:R-:W-:Y:S01]  /*1290*/  FMUL R9, R18.reuse, R10 ;  /* 0x0000000a12097220 */ /* 0x040fe20000400000 */
[----:B------:R-:W-:Y:S01]  /*12a0*/  FMUL R10, R18, R11 ;  /* 0x0000000b120a7220 */ /* 0x000fe20000400000 */
[-C--:B-1----:R-:W-:Y:S01]  /*12b0*/  FMUL R4, R3, R20.reuse ;  /* 0x0000001403047220 */ /* 0x082fe20000400000 */
[----:B------:R-:W-:Y:S01]  /*12c0*/  FMUL R20, R5, R20 ;  /* 0x0000001405147220 */ /* 0x000fe20000400000 */
[----:B------:R-:W-:Y:S01]  /*12d0*/  IMAD.WIDE R2, R27, R16, c[0x0][0x178] ;  /* 0x00005e001b027625 */ /* 0x000fe200078e0210 */
[----:B------:R-:W-:Y:S01]  /*12e0*/  FMUL R5, R0, R21 ;  /* 0x0000001500057220 */ /* 0x000fe20000400000 */
[-C--:B------:R-:W-:Y:S01]  /*12f0*/  FMUL R6, R13, R22.reuse ;  /* 0x000000160d067220 */ /* 0x080fe20000400000 */
[----:B------:R-:W-:Y:S01]  /*1300*/  FMUL R7, R12, R23 ;  /* 0x000000170c077220 */ /* 0x000fe20000400000 */
[----:B------:R-:W-:Y:S01]  /*1310*/  FMUL R21, R8, R21 ;  /* 0x0000001508157220 */ /* 0x000fe20000400000 */
[----:B------:R-:W-:Y:S01]  /*1320*/  FMUL R22, R9, R22 ;  /* 0x0000001609167220 */ /* 0x000fe20000400000 */
[----:B------:R-:W-:Y:S01]  /*1330*/  FMUL R23, R10, R23 ;  /* 0x000000170a177220 */ /* 0x000fe20000400000 */
[----:B------:R-:W-:Y:S01]  /*1340*/  IMAD.WIDE R16, R15, R16, c[0x0][0x178] ;  /* 0x00005e000f107625 */ /* 0x000fe200078e0210 */
[----:B------:R0:W-:Y:S01]  /*1350*/  @!P1 STG.E.128 [R2.64], R4 ;  /* 0x0000000402009986 */ /* 0x0001e2000c101d04 */
[----:B------:R-:W-:Y:S05]  /*1360*/  @P0 EXIT ;  /* 0x000000000000094d */ /* 0x000fea0003800000 */
[----:B------:R-:W-:Y:S01]  /*1370*/  STG.E.128 [R16.64], R20 ;  /* 0x0000001410007986 */ /* 0x000fe2000c101d04 */
[----:B------:R-:W-:Y:S05]  /*1380*/  EXIT ;  /* 0x000000000000794d */ /* 0x000fea0003800000 */
.L_x_1:
[----:B------:R-:W-:-:S00]  /*1390*/  BRA `(.L_x_1) ;  /* 0xfffffff000007947 */ /* 0x000fc0000383ffff */
[----:B------:R-:W-:-:S00]  /*13a0*/  NOP ;  /* 0x0000000000007918 */ /* 0x000fc00000000000 */
        /* <DEDUP_REMOVED lines=13> */
.L_x_2:


//--------------------- .nv.global.init           --------------------------
	.section	.nv.global.init,"aw",@progbits
.nv.global.init:
	.type		assertFunc_0,@object
	.size		assertFunc_0,(_$_str - assertFunc_0)
assertFunc_0:
        /*0000*/ 	.byte	0x75, 0x6e, 0x6b, 0x6e, 0x6f, 0x77, 0x6e, 0x00
	.type		_$_str,@object
	.size		_$_str,(assertMessage_0 - _$_str)
_$_str:
        /*0008*/ 	.byte	0x5f, 0x5f, 0x43, 0x55, 0x44, 0x41, 0x5f, 0x46, 0x54, 0x5a, 0x00
	.type		assertMessage_0,@object
	.size		assertMessage_0,(assertFile_0 - assertMessage_0)
assertMessage_0:
        /*0013*/ 	.byte	0x69, 0x6e, 0x64, 0x65, 0x78, 0x20, 0x6f, 0x75, 0x74, 0x20, 0x6f, 0x66, 0x20, 0x62, 0x6f, 0x75
        /*0023*/ 	.byte	0x6e, 0x64, 0x73, 0x3a, 0x20, 0x30, 0x20, 0x3c, 0x3d, 0x20, 0x74, 0x6d, 0x70, 0x34, 0x20, 0x3c
        /*0033*/ 	.byte	0x20, 0x33, 0x32, 0x31, 0x32, 0x38, 0x00
	.type		assertFile_0,@object
	.size		assertFile_0,(.L_1 - assertFile_0)
assertFile_0:
        /*003a*/ 	.byte	0x2f, 0x6d, 0x6e, 0x74, 0x2f, 0x64, 0x69, 0x73, 0x6b, 0x31, 0x2f, 0x6b, 0x68, 0x69, 0x65, 0x6d
        /*004a*/ 	.byte	0x74, 0x74, 0x2f, 0x75, 0x6e, 0x69, 0x76, 0x65, 0x72, 0x73, 0x61, 0x6c, 0x2d, 0x6f, 0x66, 0x66
        /*005a*/ 	.byte	0x6c, 0x69, 0x6e, 0x65, 0x2d, 0x62, 0x62, 0x6f, 0x2f, 0x74, 0x6f, 0x72, 0x63, 0x68, 0x69, 0x6e
        /*006a*/ 	.byte	0x64, 0x75, 0x63, 0x74, 0x6f, 0x72, 0x5f, 0x75, 0x62, 0x75, 0x6e, 0x74, 0x75, 0x2f, 0x75, 0x67
        /*007a*/ 	.byte	0x2f, 0x63, 0x75, 0x67, 0x67, 0x70, 0x73, 0x63, 0x33, 0x6f, 0x68, 0x78, 0x67, 0x34, 0x74, 0x65
        /*008a*/ 	.byte	0x71, 0x65, 0x6c, 0x73, 0x72, 0x33, 0x78, 0x71, 0x65, 0x77, 0x32, 0x68, 0x62, 0x6e, 0x79, 0x75
        /*009a*/ 	.byte	0x6c, 0x74, 0x66, 0x6d, 0x6b, 0x73, 0x61, 0x71, 0x64, 0x71, 0x6d, 0x75, 0x7a, 0x72, 0x75, 0x70
        /*00aa*/ 	.byte	0x64, 0x7a, 0x67, 0x32, 0x36, 0x2e, 0x70, 0x79, 0x00
.L_1:


//--------------------- .nv.shared.triton_red_fused_add_embedding_mean_mul_pow_rsqrt_0 --------------------------
	.section	.nv.shared.triton_red_fused_add_embedding_mean_mul_pow_rsqrt_0,"aw",@nobits
	.sectionflags	@""
	.align	16


//--------------------- SYMBOLS --------------------------

	.type		__assertfail,@function
